//
// Generated by NVIDIA NVVM Compiler
//
// Compiler Build ID: CL-36424714
// Cuda compilation tools, release 13.0, V13.0.88
// Based on NVVM 20.0.0
//

.version 9.0
.target sm_100
.address_size 64

	// .globl	_Z8add_biasPfS_i

.visible .entry _Z8add_biasPfS_i(
	.param .u64 .ptr .align 1 _Z8add_biasPfS_i_param_0,
	.param .u64 .ptr .align 1 _Z8add_biasPfS_i_param_1,
	.param .u32 _Z8add_biasPfS_i_param_2
)
{
	.reg .pred 	%p<2>;
	.reg .b32 	%r<6>;
	.reg .b32 	%f<4>;
	.reg .b64 	%rd<8>;

	ld.param.u64 	%rd1, [_Z8add_biasPfS_i_param_0];
	ld.param.u64 	%rd2, [_Z8add_biasPfS_i_param_1];
	ld.param.u32 	%r2, [_Z8add_biasPfS_i_param_2];
	mov.u32 	%r3, %ctaid.x;
	mov.u32 	%r4, %ntid.x;
	mov.u32 	%r5, %tid.x;
	mad.lo.s32 	%r1, %r3, %r4, %r5;
	setp.ge.s32 	%p1, %r1, %r2;
	@%p1 bra 	$L__BB0_2;
	cvta.to.global.u64 	%rd3, %rd2;
	cvta.to.global.u64 	%rd4, %rd1;
	mul.wide.s32 	%rd5, %r1, 4;
	add.s64 	%rd6, %rd3, %rd5;
	ld.global.f32 	%f1, [%rd6];
	add.s64 	%rd7, %rd4, %rd5;
	ld.global.f32 	%f2, [%rd7];
	add.f32 	%f3, %f1, %f2;
	st.global.f32 	[%rd7], %f3;
$L__BB0_2:
	ret;

}


// ===== COMPILED SASS (sm_100) =====

	.target	sm_100

	.elftype	@"ET_EXEC"


//--------------------- .note.nv.tkinfo           --------------------------
	.section	.note.nv.tkinfo,"",@"SHT_NOTE"
	.sectionflags	@"SHF_NOTE_NV_TKINFO"
	.tkinfo
        /*0018*/ 	.word	0x00000002
        /*0030*/ 	.string	""
        /*0030*/ 	.string	"ptxas"
        /*0030*/ 	.string	"Cuda compilation tools, release 13.0, V13.0.88"
        /*0030*/ 	.string	"Build cuda_13.0.r13.0/compiler.36424714_0"
        /*0030*/ 	.string	"-arch sm_100 -m 64 "



//--------------------- .note.nv.cuinfo           --------------------------
	.section	.note.nv.cuinfo,"",@"SHT_NOTE"
	.sectionflags	@"SHF_NOTE_NV_CUINFO"
        /*0018*/ 	.short	0x0002
        /*001a*/ 	.short	0x0064
        /*001c*/ 	.short	0x0082
	.zero		2


//--------------------- .nv.info                  --------------------------
	.section	.nv.info,"",@"SHT_CUDA_INFO"
	.align	4


	//----- nvinfo : EIATTR_REGCOUNT
	.align		4
        /*0000*/ 	.byte	0x04, 0x2f
        /*0002*/ 	.short	(.L_1 - .L_0)
	.align		4
.L_0:
        /*0004*/ 	.word	index@(_Z8add_biasPfS_i)
        /*0008*/ 	.word	0x0000000a


	//----- nvinfo : EIATTR_FRAME_SIZE
	.align		4
.L_1:
        /*000c*/ 	.byte	0x04, 0x11
        /*000e*/ 	.short	(.L_3 - .L_2)
	.align		4
.L_2:
        /*0010*/ 	.word	index@(_Z8add_biasPfS_i)
        /*0014*/ 	.word	0x00000000


	//----- nvinfo : EIATTR_MIN_STACK_SIZE
	.align		4
.L_3:
        /*0018*/ 	.byte	0x04, 0x12
        /*001a*/ 	.short	(.L_5 - .L_4)
	.align		4
.L_4:
        /*001c*/ 	.word	index@(_Z8add_biasPfS_i)
        /*0020*/ 	.word	0x00000000
.L_5:


//--------------------- .nv.compat                --------------------------
	.section	.nv.compat,"",@"SHT_CUDA_COMPAT_INFO"
	.align	4
        /*0000*/ 	.byte	0x02, 0x09, 0x00, 0x00, 0x02, 0x02, 0x01, 0x00, 0x02, 0x05, 0x05, 0x00, 0x03, 0x07, 0x01, 0x01
        /*0010*/ 	.byte	0x02, 0x03, 0x00, 0x00, 0x02, 0x06, 0x01, 0x00, 0x04, 0x0b, 0x08, 0x00, 0x09, 0x00, 0x00, 0x00
        /*0020*/ 	.byte	0x00, 0x00, 0x00, 0x00


//--------------------- .nv.info._Z8add_biasPfS_i --------------------------
	.section	.nv.info._Z8add_biasPfS_i,"",@"SHT_CUDA_INFO"
	.sectionflags	@""
	.align	4


	//----- nvinfo : EIATTR_CUDA_API_VERSION
	.align		4
        /*0000*/ 	.byte	0x04, 0x37
        /*0002*/ 	.short	(.L_7 - .L_6)
.L_6:
        /*0004*/ 	.word	0x00000082


	//----- nvinfo : EIATTR_KPARAM_INFO
	.align		4
.L_7:
        /*0008*/ 	.byte	0x04, 0x17
        /*000a*/ 	.short	(.L_9 - .L_8)
.L_8:
        /*000c*/ 	.word	0x00000000
        /*0010*/ 	.short	0x0002
        /*0012*/ 	.short	0x0010
        /*0014*/ 	.byte	0x00, 0xf0, 0x11, 0x00


	//----- nvinfo : EIATTR_KPARAM_INFO
	.align		4
.L_9:
        /*0018*/ 	.byte	0x04, 0x17
        /*001a*/ 	.short	(.L_11 - .L_10)
.L_10:
        /*001c*/ 	.word	0x00000000
        /*0020*/ 	.short	0x0001
        /*0022*/ 	.short	0x0008
        /*0024*/ 	.byte	0x00, 0xf5, 0x21, 0x00


	//----- nvinfo : EIATTR_KPARAM_INFO
	.align		4
.L_11:
        /*0028*/ 	.byte	0x04, 0x17
        /*002a*/ 	.short	(.L_13 - .L_12)
.L_12:
        /*002c*/ 	.word	0x00000000
        /*0030*/ 	.short	0x0000
        /*0032*/ 	.short	0x0000
        /*0034*/ 	.byte	0x00, 0xf5, 0x21, 0x00


	//----- nvinfo : EIATTR_SPARSE_MMA_MASK
	.align		4
.L_13:
        /*0038*/ 	.byte	0x03, 0x50
        /*003a*/ 	.short	0x0000


	//----- nvinfo : EIATTR_MAXREG_COUNT
	.align		4
        /*003c*/ 	.byte	0x03, 0x1b
        /*003e*/ 	.short	0x00ff


	//----- nvinfo : EIATTR_MERCURY_ISA_VERSION
	.align		4
        /*0040*/ 	.byte	0x03, 0x5f
        /*0042*/ 	.short	0x0101


	//----- nvinfo : EIATTR_VRC_CTA_INIT_COUNT
	.align		4
        /*0044*/ 	.byte	0x02, 0x4a
	.zero		1
	.zero		1


	//----- nvinfo : EIATTR_EXIT_INSTR_OFFSETS
	.align		4
        /*0048*/ 	.byte	0x04, 0x1c
        /*004a*/ 	.short	(.L_15 - .L_14)


	//   ....[0]....
.L_14:
        /*004c*/ 	.word	0x00000070


	//   ....[1]....
        /*0050*/ 	.word	0x00000110


	//----- nvinfo : EIATTR_CBANK_PARAM_SIZE
	.align		4
.L_15:
        /*0054*/ 	.byte	0x03, 0x19
        /*0056*/ 	.short	0x0014


	//----- nvinfo : EIATTR_PARAM_CBANK
	.align		4
        /*0058*/ 	.byte	0x04, 0x0a
        /*005a*/ 	.short	(.L_17 - .L_16)
	.align		4
.L_16:
        /*005c*/ 	.word	index@(.nv.constant0._Z8add_biasPfS_i)
        /*0060*/ 	.short	0x0380
        /*0062*/ 	.short	0x0014


	//----- nvinfo : EIATTR_SW_WAR
	.align		4
.L_17:
        /*0064*/ 	.byte	0x04, 0x36
        /*0066*/ 	.short	(.L_19 - .L_18)
.L_18:
        /*0068*/ 	.word	0x00000008
.L_19:


//--------------------- .nv.callgraph             --------------------------
	.section	.nv.callgraph,"",@"SHT_CUDA_CALLGRAPH"
	.align	4
	.sectionentsize	8
	.align		4
        /*0000*/ 	.word	0x00000000
	.align		4
        /*0004*/ 	.word	0xffffffff
	.align		4
        /*0008*/ 	.word	0x00000000
	.align		4
        /*000c*/ 	.word	0xfffffffe
	.align		4
        /*0010*/ 	.word	0x00000000
	.align		4
        /*0014*/ 	.word	0xfffffffd
	.align		4
        /*0018*/ 	.word	0x00000000
	.align		4
        /*001c*/ 	.word	0xfffffffc


//--------------------- .text._Z8add_biasPfS_i    --------------------------
	.section	.text._Z8add_biasPfS_i,"ax",@progbits
	.align	128
        .global         _Z8add_biasPfS_i
        .type           _Z8add_biasPfS_i,@function
        .size           _Z8add_biasPfS_i,(.L_x_1 - _Z8add_biasPfS_i)
        .other          _Z8add_biasPfS_i,@"STO_CUDA_ENTRY STV_DEFAULT"
_Z8add_biasPfS_i:
.text._Z8add_biasPfS_i:
[----:B------:R-:W-:Y:S01]  /*0000*/  LDC R1, c[0x0][0x37c] ;  /* 0x0000df00ff017b82 */ /* 0x000fe20000000800 */
[----:B------:R-:W0:Y:S07]  /*0010*/  S2R R0, SR_TID.X ;  /* 0x0000000000007919 */ /* 0x000e2e0000002100 */
[----:B------:R-:W0:Y:S01]  /*0020*/  S2UR UR4, SR_CTAID.X ;  /* 0x00000000000479c3 */ /* 0x000e220000002500 */
[----:B------:R-:W1:Y:S07]  /*0030*/  LDCU UR5, c[0x0][0x390] ;  /* 0x00007200ff0577ac */ /* 0x000e6e0008000800 */
[----:B------:R-:W0:Y:S02]  /*0040*/  LDC R7, c[0x0][0x360] ;  /* 0x0000d800ff077b82 */ /* 0x000e240000000800 */
[----:B0-----:R-:W-:-:S05]  /*0050*/  IMAD R7, R7, UR4, R0 ;  /* 0x0000000407077c24 */ /* 0x001fca000f8e0200 */
[----:B-1----:R-:W-:-:S13]  /*0060*/  ISETP.GE.AND P0, PT, R7, UR5, PT ;  /* 0x0000000507007c0c */ /* 0x002fda000bf06270 */
[----:B------:R-:W-:Y:S05]  /*0070*/  @P0 EXIT ;  /* 0x000000000000094d */ /* 0x000fea0003800000 */
[----:B------:R-:W0:Y:S01]  /*0080*/  LDC.64 R2, c[0x0][0x388] ;  /* 0x0000e200ff027b82 */ /* 0x000e220000000a00 */
[----:B------:R-:W1:Y:S07]  /*0090*/  LDCU.64 UR4, c[0x0][0x358] ;  /* 0x00006b00ff0477ac */ /* 0x000e6e0008000a00 */
[----:B------:R-:W2:Y:S01]  /*00a0*/  LDC.64 R4, c[0x0][0x380] ;  /* 0x0000e000ff047b82 */ /* 0x000ea20000000a00 */
[----:B0-----:R-:W-:-:S06]  /*00b0*/  IMAD.WIDE R2, R7, 0x4, R2 ;  /* 0x0000000407027825 */ /* 0x001fcc00078e0202 */
[----:B-1----:R-:W3:Y:S01]  /*00c0*/  LDG.E R2, desc[UR4][R2.64] ;  /* 0x0000000402027981 */ /* 0x002ee2000c1e1900 */
[----:B--2---:R-:W-:-:S05]  /*00d0*/  IMAD.WIDE R4, R7, 0x4, R4 ;  /* 0x0000000407047825 */ /* 0x004fca00078e0204 */
[----:B------:R-:W3:Y:S02]  /*00e0*/  LDG.E R7, desc[UR4][R4.64] ;  /* 0x0000000404077981 */ /* 0x000ee4000c1e1900 */
[----:B---3--:R-:W-:-:S05]  /*00f0*/  FADD R7, R2, R7 ;  /* 0x0000000702077221 */ /* 0x008fca0000000000 */
[----:B------:R-:W-:Y:S01]  /*0100*/  STG.E desc[UR4][R4.64], R7 ;  /* 0x0000000704007986 */ /* 0x000fe2000c101904 */
[----:B------:R-:W-:Y:S05]  /*0110*/  EXIT ;  /* 0x000000000000794d */ /* 0x000fea0003800000 */
.L_x_0:
[----:B------:R-:W-:-:S00]  /*0120*/  BRA `(.L_x_0) ;  /* 0xfffffffc00fc7947 */ /* 0x000fc0000383ffff */
[----:B------:R-:W-:-:S00]  /*0130*/  NOP ;  /* 0x0000000000007918 */ /* 0x000fc00000000000 */
        /* <DEDUP_REMOVED lines=12> */
.L_x_1:


//--------------------- .nv.shared.reserved.0     --------------------------
	.section	.nv.shared.reserved.0,"aw",@nobits
	.weak		__nv_reservedSMEM_offset_0_alias
	.size		__nv_reservedSMEM_offset_0_alias, 0, 64
	.other		__nv_reservedSMEM_offset_0_alias,@"STO_CUDA_RESERVED_SHARED STV_DEFAULT"
__nv_reservedSMEM_offset_0_alias:
	.zero		0
	.zero		64


//--------------------- .nv.constant0._Z8add_biasPfS_i --------------------------
	.section	.nv.constant0._Z8add_biasPfS_i,"a",@progbits
	.sectionflags	@""
	.align	4
.nv.constant0._Z8add_biasPfS_i:
	.zero		916


//--------------------- SYMBOLS --------------------------

	.type		.nv.reservedSmem.offset0,@object
	.size		.nv.reservedSmem.offset0,0x4
